//
// Generated by NVIDIA NVVM Compiler
//
// Compiler Build ID: CL-36424714
// Cuda compilation tools, release 13.0, V13.0.88
// Based on NVVM 20.0.0
//

.version 9.0
.target sm_100
.address_size 64

	// .globl	_Z19spec_advance_kernelP10t_part_gpuiff

.visible .entry _Z19spec_advance_kernelP10t_part_gpuiff(
	.param .u64 .ptr .align 1 _Z19spec_advance_kernelP10t_part_gpuiff_param_0,
	.param .u32 _Z19spec_advance_kernelP10t_part_gpuiff_param_1,
	.param .f32 _Z19spec_advance_kernelP10t_part_gpuiff_param_2,
	.param .f32 _Z19spec_advance_kernelP10t_part_gpuiff_param_3
)
{
	.reg .pred 	%p<2>;
	.reg .b32 	%r<9>;
	.reg .b32 	%f<16>;
	.reg .b64 	%rd<5>;

	ld.param.u64 	%rd1, [_Z19spec_advance_kernelP10t_part_gpuiff_param_0];
	ld.param.u32 	%r2, [_Z19spec_advance_kernelP10t_part_gpuiff_param_1];
	ld.param.f32 	%f1, [_Z19spec_advance_kernelP10t_part_gpuiff_param_3];
	mov.u32 	%r3, %ctaid.x;
	mov.u32 	%r4, %ntid.x;
	mov.u32 	%r5, %tid.x;
	mad.lo.s32 	%r1, %r3, %r4, %r5;
	setp.ge.s32 	%p1, %r1, %r2;
	@%p1 bra 	$L__BB0_2;
	cvta.to.global.u64 	%rd2, %rd1;
	mul.wide.s32 	%rd3, %r1, 20;
	add.s64 	%rd4, %rd2, %rd3;
	ld.global.f32 	%f2, [%rd4+8];
	ld.global.f32 	%f3, [%rd4+12];
	ld.global.f32 	%f4, [%rd4+16];
	fma.rn.f32 	%f5, %f2, %f2, 0f3F800000;
	fma.rn.f32 	%f6, %f3, %f3, %f5;
	fma.rn.f32 	%f7, %f4, %f4, %f6;
	sqrt.rn.f32 	%f8, %f7;
	rcp.rn.f32 	%f9, %f8;
	mul.f32 	%f10, %f1, %f9;
	ld.global.f32 	%f11, [%rd4+4];
	fma.rn.f32 	%f12, %f2, %f10, %f11;
	cvt.rmi.f32.f32 	%f13, %f12;
	cvt.rzi.s32.f32 	%r6, %f13;
	cvt.rn.f32.s32 	%f14, %r6;
	sub.f32 	%f15, %f12, %f14;
	st.global.f32 	[%rd4+4], %f15;
	ld.global.u32 	%r7, [%rd4];
	add.s32 	%r8, %r6, %r7;
	st.global.u32 	[%rd4], %r8;
$L__BB0_2:
	ret;

}


// ===== COMPILED SASS (sm_100) =====

	.target	sm_100

	.elftype	@"ET_EXEC"


//--------------------- .note.nv.tkinfo           --------------------------
	.section	.note.nv.tkinfo,"",@"SHT_NOTE"
	.sectionflags	@"SHF_NOTE_NV_TKINFO"
	.tkinfo
        /*0018*/ 	.word	0x00000002
        /*0030*/ 	.string	""
        /*0030*/ 	.string	"ptxas"
        /*0030*/ 	.string	"Cuda compilation tools, release 13.0, V13.0.88"
        /*0030*/ 	.string	"Build cuda_13.0.r13.0/compiler.36424714_0"
        /*0030*/ 	.string	"-arch sm_100 -m 64 "



//--------------------- .note.nv.cuinfo           --------------------------
	.section	.note.nv.cuinfo,"",@"SHT_NOTE"
	.sectionflags	@"SHF_NOTE_NV_CUINFO"
        /*0018*/ 	.short	0x0002
        /*001a*/ 	.short	0x0064
        /*001c*/ 	.short	0x0082
	.zero		2


//--------------------- .nv.info                  --------------------------
	.section	.nv.info,"",@"SHT_CUDA_INFO"
	.align	4


	//----- nvinfo : EIATTR_REGCOUNT
	.align		4
        /*0000*/ 	.byte	0x04, 0x2f
        /*0002*/ 	.short	(.L_1 - .L_0)
	.align		4
.L_0:
        /*0004*/ 	.word	index@(_Z19spec_advance_kernelP10t_part_gpuiff)
        /*0008*/ 	.word	0x00000010


	//----- nvinfo : EIATTR_FRAME_SIZE
	.align		4
.L_1:
        /*000c*/ 	.byte	0x04, 0x11
        /*000e*/ 	.short	(.L_3 - .L_2)
	.align		4
.L_2:
        /*0010*/ 	.word	index@($__internal_1_$__cuda_sm20_sqrt_rn_f32_slowpath)
        /*0014*/ 	.word	0x00000000


	//----- nvinfo : EIATTR_FRAME_SIZE
	.align		4
.L_3:
        /*0018*/ 	.byte	0x04, 0x11
        /*001a*/ 	.short	(.L_5 - .L_4)
	.align		4
.L_4:
        /*001c*/ 	.word	index@($__internal_0_$__cuda_sm20_rcp_rn_f32_slowpath)
        /*0020*/ 	.word	0x00000000


	//----- nvinfo : EIATTR_FRAME_SIZE
	.align		4
.L_5:
        /*0024*/ 	.byte	0x04, 0x11
        /*0026*/ 	.short	(.L_7 - .L_6)
	.align		4
.L_6:
        /*0028*/ 	.word	index@(_Z19spec_advance_kernelP10t_part_gpuiff)
        /*002c*/ 	.word	0x00000000


	//----- nvinfo : EIATTR_MIN_STACK_SIZE
	.align		4
.L_7:
        /*0030*/ 	.byte	0x04, 0x12
        /*0032*/ 	.short	(.L_9 - .L_8)
	.align		4
.L_8:
        /*0034*/ 	.word	index@(_Z19spec_advance_kernelP10t_part_gpuiff)
        /*0038*/ 	.word	0x00000000
.L_9:


//--------------------- .nv.compat                --------------------------
	.section	.nv.compat,"",@"SHT_CUDA_COMPAT_INFO"
	.align	4
        /*0000*/ 	.byte	0x02, 0x09, 0x00, 0x00, 0x02, 0x02, 0x01, 0x00, 0x02, 0x05, 0x05, 0x00, 0x03, 0x07, 0x01, 0x01
        /*0010*/ 	.byte	0x02, 0x03, 0x00, 0x00, 0x02, 0x06, 0x01, 0x00, 0x04, 0x0b, 0x08, 0x00, 0x01, 0x00, 0x00, 0x00
        /*0020*/ 	.byte	0x00, 0x00, 0x00, 0x00


//--------------------- .nv.info._Z19spec_advance_kernelP10t_part_gpuiff --------------------------
	.section	.nv.info._Z19spec_advance_kernelP10t_part_gpuiff,"",@"SHT_CUDA_INFO"
	.sectionflags	@""
	.align	4


	//----- nvinfo : EIATTR_CUDA_API_VERSION
	.align		4
        /*0000*/ 	.byte	0x04, 0x37
        /*0002*/ 	.short	(.L_11 - .L_10)
.L_10:
        /*0004*/ 	.word	0x00000082


	//----- nvinfo : EIATTR_KPARAM_INFO
	.align		4
.L_11:
        /*0008*/ 	.byte	0x04, 0x17
        /*000a*/ 	.short	(.L_13 - .L_12)
.L_12:
        /*000c*/ 	.word	0x00000000
        /*0010*/ 	.short	0x0003
        /*0012*/ 	.short	0x0010
        /*0014*/ 	.byte	0x00, 0xf0, 0x11, 0x00


	//----- nvinfo : EIATTR_KPARAM_INFO
	.align		4
.L_13:
        /*0018*/ 	.byte	0x04, 0x17
        /*001a*/ 	.short	(.L_15 - .L_14)
.L_14:
        /*001c*/ 	.word	0x00000000
        /*0020*/ 	.short	0x0002
        /*0022*/ 	.short	0x000c
        /*0024*/ 	.byte	0x00, 0xf0, 0x11, 0x00


	//----- nvinfo : EIATTR_KPARAM_INFO
	.align		4
.L_15:
        /*0028*/ 	.byte	0x04, 0x17
        /*002a*/ 	.short	(.L_17 - .L_16)
.L_16:
        /*002c*/ 	.word	0x00000000
        /*0030*/ 	.short	0x0001
        /*0032*/ 	.short	0x0008
        /*0034*/ 	.byte	0x00, 0xf0, 0x11, 0x00


	//----- nvinfo : EIATTR_KPARAM_INFO
	.align		4
.L_17:
        /*0038*/ 	.byte	0x04, 0x17
        /*003a*/ 	.short	(.L_19 - .L_18)
.L_18:
        /*003c*/ 	.word	0x00000000
        /*0040*/ 	.short	0x0000
        /*0042*/ 	.short	0x0000
        /*0044*/ 	.byte	0x00, 0xf5, 0x21, 0x00


	//----- nvinfo : EIATTR_SPARSE_MMA_MASK
	.align		4
.L_19:
        /*0048*/ 	.byte	0x03, 0x50
        /*004a*/ 	.short	0x0000


	//----- nvinfo : EIATTR_MAXREG_COUNT
	.align		4
        /*004c*/ 	.byte	0x03, 0x1b
        /*004e*/ 	.short	0x00ff


	//----- nvinfo : EIATTR_MERCURY_ISA_VERSION
	.align		4
        /*0050*/ 	.byte	0x03, 0x5f
        /*0052*/ 	.short	0x0101


	//----- nvinfo : EIATTR_VRC_CTA_INIT_COUNT
	.align		4
        /*0054*/ 	.byte	0x02, 0x4a
	.zero		1
	.zero		1


	//----- nvinfo : EIATTR_EXIT_INSTR_OFFSETS
	.align		4
        /*0058*/ 	.byte	0x04, 0x1c
        /*005a*/ 	.short	(.L_21 - .L_20)


	//   ....[0]....
.L_20:
        /*005c*/ 	.word	0x00000070


	//   ....[1]....
        /*0060*/ 	.word	0x00000370


	//----- nvinfo : EIATTR_CRS_STACK_SIZE
	.align		4
.L_21:
        /*0064*/ 	.byte	0x04, 0x1e
        /*0066*/ 	.short	(.L_23 - .L_22)
.L_22:
        /*0068*/ 	.word	0x00000000


	//----- nvinfo : EIATTR_CBANK_PARAM_SIZE
	.align		4
.L_23:
        /*006c*/ 	.byte	0x03, 0x19
        /*006e*/ 	.short	0x0014


	//----- nvinfo : EIATTR_PARAM_CBANK
	.align		4
        /*0070*/ 	.byte	0x04, 0x0a
        /*0072*/ 	.short	(.L_25 - .L_24)
	.align		4
.L_24:
        /*0074*/ 	.word	index@(.nv.constant0._Z19spec_advance_kernelP10t_part_gpuiff)
        /*0078*/ 	.short	0x0380
        /*007a*/ 	.short	0x0014


	//----- nvinfo : EIATTR_SW_WAR
	.align		4
.L_25:
        /*007c*/ 	.byte	0x04, 0x36
        /*007e*/ 	.short	(.L_27 - .L_26)
.L_26:
        /*0080*/ 	.word	0x00000008
.L_27:


//--------------------- .nv.callgraph             --------------------------
	.section	.nv.callgraph,"",@"SHT_CUDA_CALLGRAPH"
	.align	4
	.sectionentsize	8
	.align		4
        /*0000*/ 	.word	0x00000000
	.align		4
        /*0004*/ 	.word	0xffffffff
	.align		4
        /*0008*/ 	.word	0x00000000
	.align		4
        /*000c*/ 	.word	0xfffffffe
	.align		4
        /*0010*/ 	.word	0x00000000
	.align		4
        /*0014*/ 	.word	0xfffffffd
	.align		4
        /*0018*/ 	.word	0x00000000
	.align		4
        /*001c*/ 	.word	0xfffffffc


//--------------------- .text._Z19spec_advance_kernelP10t_part_gpuiff --------------------------
	.section	.text._Z19spec_advance_kernelP10t_part_gpuiff,"ax",@progbits
	.align	128
        .global         _Z19spec_advance_kernelP10t_part_gpuiff
        .type           _Z19spec_advance_kernelP10t_part_gpuiff,@function
        .size           _Z19spec_advance_kernelP10t_part_gpuiff,(.L_x_13 - _Z19spec_advance_kernelP10t_part_gpuiff)
        .other          _Z19spec_advance_kernelP10t_part_gpuiff,@"STO_CUDA_ENTRY STV_DEFAULT"
_Z19spec_advance_kernelP10t_part_gpuiff:
.text._Z19spec_advance_kernelP10t_part_gpuiff:
[----:B------:R-:W-:Y:S01]  /*0000*/  LDC R1, c[0x0][0x37c] ;  /* 0x0000df00ff017b82 */ /* 0x000fe20000000800 */
[----:B------:R-:W0:Y:S07]  /*0010*/  S2R R0, SR_TID.X ;  /* 0x0000000000007919 */ /* 0x000e2e0000002100 */
[----:B------:R-:W0:Y:S01]  /*0020*/  S2UR UR4, SR_CTAID.X ;  /* 0x00000000000479c3 */ /* 0x000e220000002500 */
[----:B------:R-:W1:Y:S07]  /*0030*/  LDCU UR5, c[0x0][0x388] ;  /* 0x00007100ff0577ac */ /* 0x000e6e0008000800 */
[----:B------:R-:W0:Y:S02]  /*0040*/  LDC R3, c[0x0][0x360] ;  /* 0x0000d800ff037b82 */ /* 0x000e240000000800 */
[----:B0-----:R-:W-:-:S05]  /*0050*/  IMAD R3, R3, UR4, R0 ;  /* 0x0000000403037c24 */ /* 0x001fca000f8e0200 */
[----:B-1----:R-:W-:-:S13]  /*0060*/  ISETP.GE.AND P0, PT, R3, UR5, PT ;  /* 0x0000000503007c0c */ /* 0x002fda000bf06270 */
[----:B------:R-:W-:Y:S05]  /*0070*/  @P0 EXIT ;  /* 0x000000000000094d */ /* 0x000fea0003800000 */
[----:B------:R-:W0:Y:S01]  /*0080*/  LDC.64 R4, c[0x0][0x380] ;  /* 0x0000e000ff047b82 */ /* 0x000e220000000a00 */
[----:B------:R-:W1:Y:S01]  /*0090*/  LDCU.64 UR4, c[0x0][0x358] ;  /* 0x00006b00ff0477ac */ /* 0x000e620008000a00 */
[----:B0-----:R-:W-:-:S05]  /*00a0*/  IMAD.WIDE R4, R3, 0x14, R4 ;  /* 0x0000001403047825 */ /* 0x001fca00078e0204 */
[----:B-1----:R-:W2:Y:S04]  /*00b0*/  LDG.E R3, desc[UR4][R4.64+0x8] ;  /* 0x0000080404037981 */ /* 0x002ea8000c1e1900 */
[----:B------:R-:W3:Y:S04]  /*00c0*/  LDG.E R0, desc[UR4][R4.64+0xc] ;  /* 0x00000c0404007981 */ /* 0x000ee8000c1e1900 */
[----:B------:R-:W4:Y:S01]  /*00d0*/  LDG.E R2, desc[UR4][R4.64+0x10] ;  /* 0x0000100404027981 */ /* 0x000f22000c1e1900 */
[----:B------:R-:W-:Y:S01]  /*00e0*/  BSSY.RECONVERGENT B0, `(.L_x_0) ;  /* 0x0000010000007945 */ /* 0x000fe20003800200 */
[----:B--2---:R-:W-:-:S04]  /*00f0*/  FFMA R7, R3, R3, 1 ;  /* 0x3f80000003077423 */ /* 0x004fc80000000003 */
[----:B---3--:R-:W-:-:S04]  /*0100*/  FFMA R7, R0, R0, R7 ;  /* 0x0000000000077223 */ /* 0x008fc80000000007 */
[----:B----4-:R-:W-:-:S04]  /*0110*/  FFMA R0, R2, R2, R7 ;  /* 0x0000000202007223 */ /* 0x010fc80000000007 */
[----:B------:R-:W-:Y:S01]  /*0120*/  VIADD R2, R0, 0xf3000000 ;  /* 0xf300000000027836 */ /* 0x000fe20000000000 */
[----:B------:R0:W1:Y:S04]  /*0130*/  MUFU.RSQ R7, R0 ;  /* 0x0000000000077308 */ /* 0x0000680000001400 */
[----:B------:R-:W-:-:S13]  /*0140*/  ISETP.GT.U32.AND P0, PT, R2, 0x727fffff, PT ;  /* 0x727fffff0200780c */ /* 0x000fda0003f04070 */
[----:B01----:R-:W-:Y:S05]  /*0150*/  @!P0 BRA `(.L_x_1) ;  /* 0x0000000000108947 */ /* 0x003fea0003800000 */
[----:B------:R-:W-:-:S07]  /*0160*/  MOV R10, 0x180 ;  /* 0x00000180000a7802 */ /* 0x000fce0000000f00 */
[----:B------:R-:W-:Y:S05]  /*0170*/  CALL.REL.NOINC `($__internal_1_$__cuda_sm20_sqrt_rn_f32_slowpath) ;  /* 0x0000000400547944 */ /* 0x000fea0003c00000 */
[----:B------:R-:W-:Y:S01]  /*0180*/  IMAD.MOV.U32 R0, RZ, RZ, R2 ;  /* 0x000000ffff007224 */ /* 0x000fe200078e0002 */
[----:B------:R-:W-:Y:S06]  /*0190*/  BRA `(.L_x_2) ;  /* 0x0000000000107947 */ /* 0x000fec0003800000 */
.L_x_1:
[----:B------:R-:W-:Y:S01]  /*01a0*/  FMUL.FTZ R9, R0, R7 ;  /* 0x0000000700097220 */ /* 0x000fe20000410000 */
[----:B------:R-:W-:-:S03]  /*01b0*/  FMUL.FTZ R7, R7, 0.5 ;  /* 0x3f00000007077820 */ /* 0x000fc60000410000 */
[----:B------:R-:W-:-:S04]  /*01c0*/  FFMA R0, -R9, R9, R0 ;  /* 0x0000000909007223 */ /* 0x000fc80000000100 */
[----:B------:R-:W-:-:S07]  /*01d0*/  FFMA R0, R0, R7, R9 ;  /* 0x0000000700007223 */ /* 0x000fce0000000009 */
.L_x_2:
[----:B------:R-:W-:Y:S05]  /*01e0*/  BSYNC.RECONVERGENT B0 ;  /* 0x0000000000007941 */ /* 0x000fea0003800200 */
.L_x_0:
[----:B------:R-:W-:Y:S01]  /*01f0*/  IADD3 R2, PT, PT, R0, 0x1800000, RZ ;  /* 0x0180000000027810 */ /* 0x000fe20007ffe0ff */
[----:B------:R-:W-:Y:S03]  /*0200*/  BSSY.RECONVERGENT B0, `(.L_x_3) ;  /* 0x000000b000007945 */ /* 0x000fe60003800200 */
[----:B------:R-:W-:-:S04]  /*0210*/  LOP3.LUT R2, R2, 0x7f800000, RZ, 0xc0, !PT ;  /* 0x7f80000002027812 */ /* 0x000fc800078ec0ff */
[----:B------:R-:W-:-:S13]  /*0220*/  ISETP.GT.U32.AND P0, PT, R2, 0x1ffffff, PT ;  /* 0x01ffffff0200780c */ /* 0x000fda0003f04070 */
[----:B------:R-:W-:Y:S05]  /*0230*/  @P0 BRA `(.L_x_4) ;  /* 0x00000000000c0947 */ /* 0x000fea0003800000 */
[----:B------:R-:W-:-:S07]  /*0240*/  MOV R6, 0x260 ;  /* 0x0000026000067802 */ /* 0x000fce0000000f00 */
[----:B------:R-:W-:Y:S05]  /*0250*/  CALL.REL.NOINC `($__internal_0_$__cuda_sm20_rcp_rn_f32_slowpath) ;  /* 0x0000000000487944 */ /* 0x000fea0003c00000 */
[----:B------:R-:W-:Y:S05]  /*0260*/  BRA `(.L_x_5) ;  /* 0x0000000000107947 */ /* 0x000fea0003800000 */
.L_x_4:
[----:B------:R-:W0:Y:S02]  /*0270*/  MUFU.RCP R7, R0 ;  /* 0x0000000000077308 */ /* 0x000e240000001000 */
[----:B0-----:R-:W-:-:S04]  /*0280*/  FFMA R2, R7, R0, -1 ;  /* 0xbf80000007027423 */ /* 0x001fc80000000000 */
[----:B------:R-:W-:-:S04]  /*0290*/  FADD.FTZ R2, -R2, -RZ ;  /* 0x800000ff02027221 */ /* 0x000fc80000010100 */
[----:B------:R-:W-:-:S07]  /*02a0*/  FFMA R2, R7, R2, R7 ;  /* 0x0000000207027223 */ /* 0x000fce0000000007 */
.L_x_5:
[----:B------:R-:W-:Y:S05]  /*02b0*/  BSYNC.RECONVERGENT B0 ;  /* 0x0000000000007941 */ /* 0x000fea0003800200 */
.L_x_3:
[----:B------:R-:W2:Y:S01]  /*02c0*/  LDG.E R0, desc[UR4][R4.64+0x4] ;  /* 0x0000040404007981 */ /* 0x000ea2000c1e1900 */
[----:B------:R-:W0:Y:S03]  /*02d0*/  LDCU UR6, c[0x0][0x390] ;  /* 0x00007200ff0677ac */ /* 0x000e260008000800 */
[----:B------:R-:W3:Y:S01]  /*02e0*/  LDG.E R7, desc[UR4][R4.64] ;  /* 0x0000000404077981 */ /* 0x000ee2000c1e1900 */
[----:B0-----:R-:W-:-:S04]  /*02f0*/  FMUL R2, R2, UR6 ;  /* 0x0000000602027c20 */ /* 0x001fc80008400000 */
[----:B--2---:R-:W-:-:S04]  /*0300*/  FFMA R0, R3, R2, R0 ;  /* 0x0000000203007223 */ /* 0x004fc80000000000 */
[----:B------:R-:W0:Y:S02]  /*0310*/  F2I.FLOOR.NTZ R2, R0 ;  /* 0x0000000000027305 */ /* 0x000e240000207100 */
[----:B0-----:R-:W-:Y:S01]  /*0320*/  I2FP.F32.S32 R3, R2 ;  /* 0x0000000200037245 */ /* 0x001fe20000201400 */
[----:B---3--:R-:W-:-:S04]  /*0330*/  IMAD.IADD R7, R2, 0x1, R7 ;  /* 0x0000000102077824 */ /* 0x008fc800078e0207 */
[----:B------:R-:W-:Y:S01]  /*0340*/  FADD R3, R0, -R3 ;  /* 0x8000000300037221 */ /* 0x000fe20000000000 */
[----:B------:R-:W-:Y:S04]  /*0350*/  STG.E desc[UR4][R4.64], R7 ;  /* 0x0000000704007986 */ /* 0x000fe8000c101904 */
[----:B------:R-:W-:Y:S01]  /*0360*/  STG.E desc[UR4][R4.64+0x4], R3 ;  /* 0x0000040304007986 */ /* 0x000fe2000c101904 */
[----:B------:R-:W-:Y:S05]  /*0370*/  EXIT ;  /* 0x000000000000794d */ /* 0x000fea0003800000 */
        .weak           $__internal_0_$__cuda_sm20_rcp_rn_f32_slowpath
        .type           $__internal_0_$__cuda_sm20_rcp_rn_f32_slowpath,@function
        .size           $__internal_0_$__cuda_sm20_rcp_rn_f32_slowpath,($__internal_1_$__cuda_sm20_sqrt_rn_f32_slowpath - $__internal_0_$__cuda_sm20_rcp_rn_f32_slowpath)
$__internal_0_$__cuda_sm20_rcp_rn_f32_slowpath:
[----:B------:R-:W-:Y:S01]  /*0380*/  SHF.L.U32 R2, R0, 0x1, RZ ;  /* 0x0000000100027819 */ /* 0x000fe200000006ff */
[----:B------:R-:W-:Y:S03]  /*0390*/  BSSY.RECONVERGENT B1, `(.L_x_6) ;  /* 0x0000030000017945 */ /* 0x000fe60003800200 */
[----:B------:R-:W-:-:S04]  /*03a0*/  SHF.R.U32.HI R11, RZ, 0x18, R2 ;  /* 0x00000018ff0b7819 */ /* 0x000fc80000011602 */
[----:B------:R-:W-:-:S13]  /*03b0*/  ISETP.NE.U32.AND P0, PT, R11, RZ, PT ;  /* 0x000000ff0b00720c */ /* 0x000fda0003f05070 */
[----:B------:R-:W-:Y:S05]  /*03c0*/  @P0 BRA `(.L_x_7) ;  /* 0x0000000000280947 */ /* 0x000fea0003800000 */
[----:B------:R-:W-:-:S05]  /*03d0*/  IMAD.SHL.U32 R2, R0, 0x2, RZ ;  /* 0x0000000200027824 */ /* 0x000fca00078e00ff */
[----:B------:R-:W-:-:S13]  /*03e0*/  ISETP.NE.AND P0, PT, R2, RZ, PT ;  /* 0x000000ff0200720c */ /* 0x000fda0003f05270 */
[----:B------:R-:W-:Y:S01]  /*03f0*/  @P0 FFMA R8, R0, 1.84467440737095516160e+19, RZ ;  /* 0x5f80000000080823 */ /* 0x000fe200000000ff */
[----:B------:R-:W-:Y:S08]  /*0400*/  @!P0 MUFU.RCP R7, R0 ;  /* 0x0000000000078308 */ /* 0x000ff00000001000 */
[----:B------:R-:W0:Y:S02]  /*0410*/  @P0 MUFU.RCP R9, R8 ;  /* 0x0000000800090308 */ /* 0x000e240000001000 */
[----:B0-----:R-:W-:-:S04]  /*0420*/  @P0 FFMA R2, R8, R9, -1 ;  /* 0xbf80000008020423 */ /* 0x001fc80000000009 */
[----:B------:R-:W-:-:S04]  /*0430*/  @P0 FADD.FTZ R2, -R2, -RZ ;  /* 0x800000ff02020221 */ /* 0x000fc80000010100 */
[----:B------:R-:W-:-:S04]  /*0440*/  @P0 FFMA R2, R9, R2, R9 ;  /* 0x0000000209020223 */ /* 0x000fc80000000009 */
[----:B------:R-:W-:Y:S01]  /*0450*/  @P0 FFMA R7, R2, 1.84467440737095516160e+19, RZ ;  /* 0x5f80000002070823 */ /* 0x000fe200000000ff */
[----:B------:R-:W-:Y:S06]  /*0460*/  BRA `(.L_x_8) ;  /* 0x0000000000887947 */ /* 0x000fec0003800000 */
.L_x_7:
[----:B------:R-:W-:-:S04]  /*0470*/  IADD3 R13, PT, PT, R11, -0xfd, RZ ;  /* 0xffffff030b0d7810 */ /* 0x000fc80007ffe0ff */
[----:B------:R-:W-:-:S13]  /*0480*/  ISETP.GT.U32.AND P0, PT, R13, 0x1, PT ;  /* 0x000000010d00780c */ /* 0x000fda0003f04070 */
[----:B------:R-:W-:Y:S05]  /*0490*/  @P0 BRA `(.L_x_9) ;  /* 0x0000000000780947 */ /* 0x000fea0003800000 */
[----:B------:R-:W-:Y:S01]  /*04a0*/  LOP3.LUT R2, R0, 0x7fffff, RZ, 0xc0, !PT ;  /* 0x007fffff00027812 */ /* 0x000fe200078ec0ff */
[----:B------:R-:W-:-:S03]  /*04b0*/  IMAD.MOV.U32 R10, RZ, RZ, 0x3 ;  /* 0x00000003ff0a7424 */ /* 0x000fc600078e00ff */
[----:B------:R-:W-:Y:S02]  /*04c0*/  LOP3.LUT R2, R2, 0x3f800000, RZ, 0xfc, !PT ;  /* 0x3f80000002027812 */ /* 0x000fe400078efcff */
[----:B------:R-:W-:Y:S02]  /*04d0*/  SHF.L.U32 R10, R10, R13, RZ ;  /* 0x0000000d0a0a7219 */ /* 0x000fe400000006ff */
[----:B------:R-:W0:Y:S02]  /*04e0*/  MUFU.RCP R7, R2 ;  /* 0x0000000200077308 */ /* 0x000e240000001000 */
[----:B0-----:R-:W-:-:S04]  /*04f0*/  FFMA R8, R2, R7, -1 ;  /* 0xbf80000002087423 */ /* 0x001fc80000000007 */
[----:B------:R-:W-:-:S04]  /*0500*/  FADD.FTZ R8, -R8, -RZ ;  /* 0x800000ff08087221 */ /* 0x000fc80000010100 */
[CCC-:B------:R-:W-:Y:S01]  /*0510*/  FFMA.RM R9, R7.reuse, R8.reuse, R7.reuse ;  /* 0x0000000807097223 */ /* 0x1c0fe20000004007 */
[----:B------:R-:W-:-:S04]  /*0520*/  FFMA.RP R8, R7, R8, R7 ;  /* 0x0000000807087223 */ /* 0x000fc80000008007 */
[C---:B------:R-:W-:Y:S02]  /*0530*/  LOP3.LUT R7, R9.reuse, 0x7fffff, RZ, 0xc0, !PT ;  /* 0x007fffff09077812 */ /* 0x040fe400078ec0ff */
[----:B------:R-:W-:Y:S02]  /*0540*/  FSETP.NEU.FTZ.AND P0, PT, R9, R8, PT ;  /* 0x000000080900720b */ /* 0x000fe40003f1d000 */
[----:B------:R-:W-:Y:S02]  /*0550*/  LOP3.LUT R7, R7, 0x800000, RZ, 0xfc, !PT ;  /* 0x0080000007077812 */ /* 0x000fe400078efcff */
[----:B------:R-:W-:Y:S02]  /*0560*/  SEL R8, RZ, 0xffffffff, !P0 ;  /* 0xffffffffff087807 */ /* 0x000fe40004000000 */
[----:B------:R-:W-:Y:S02]  /*0570*/  LOP3.LUT R10, R10, R7, RZ, 0xc0, !PT ;  /* 0x000000070a0a7212 */ /* 0x000fe400078ec0ff */
[----:B------:R-:W-:-:S02]  /*0580*/  IADD3 R8, PT, PT, -R8, RZ, RZ ;  /* 0x000000ff08087210 */ /* 0x000fc40007ffe1ff */
[-C--:B------:R-:W-:Y:S02]  /*0590*/  SHF.R.U32.HI R10, RZ, R13.reuse, R10 ;  /* 0x0000000dff0a7219 */ /* 0x080fe4000001160a */
[----:B------:R-:W-:Y:S02]  /*05a0*/  LOP3.LUT P1, RZ, R8, R13, R7, 0xf8, !PT ;  /* 0x0000000d08ff7212 */ /* 0x000fe4000782f807 */
[C---:B------:R-:W-:Y:S02]  /*05b0*/  LOP3.LUT P0, RZ, R10.reuse, 0x1, RZ, 0xc0, !PT ;  /* 0x000000010aff7812 */ /* 0x040fe4000780c0ff */
[----:B------:R-:W-:-:S04]  /*05c0*/  LOP3.LUT P2, RZ, R10, 0x2, RZ, 0xc0, !PT ;  /* 0x000000020aff7812 */ /* 0x000fc8000784c0ff */
[----:B------:R-:W-:Y:S02]  /*05d0*/  PLOP3.LUT P0, PT, P0, P1, P2, 0xe0, 0x0 ;  /* 0x000000000000781c */ /* 0x000fe40000703c20 */
[----:B------:R-:W-:Y:S02]  /*05e0*/  LOP3.LUT P1, RZ, R0, 0x7fffff, RZ, 0xc0, !PT ;  /* 0x007fffff00ff7812 */ /* 0x000fe4000782c0ff */
[----:B------:R-:W-:-:S05]  /*05f0*/  SEL R2, RZ, 0x1, !P0 ;  /* 0x00000001ff027807 */ /* 0x000fca0004000000 */
[----:B------:R-:W-:-:S05]  /*0600*/  IMAD.MOV R2, RZ, RZ, -R2 ;  /* 0x000000ffff027224 */ /* 0x000fca00078e0a02 */
[----:B------:R-:W-:Y:S02]  /*0610*/  ISETP.GE.AND P0, PT, R2, RZ, PT ;  /* 0x000000ff0200720c */ /* 0x000fe40003f06270 */
[----:B------:R-:W-:-:S04]  /*0620*/  IADD3 R2, PT, PT, R11, -0xfc, RZ ;  /* 0xffffff040b027810 */ /* 0x000fc80007ffe0ff */
[----:B------:R-:W-:-:S07]  /*0630*/  SHF.R.U32.HI R7, RZ, R2, R7 ;  /* 0x00000002ff077219 */ /* 0x000fce0000011607 */
[----:B------:R-:W-:-:S05]  /*0640*/  @!P0 VIADD R7, R7, 0x1 ;  /* 0x0000000107078836 */ /* 0x000fca0000000000 */
[----:B------:R-:W-:-:S04]  /*0650*/  @!P1 SHF.L.U32 R7, R7, 0x1, RZ ;  /* 0x0000000107079819 */ /* 0x000fc800000006ff */
[----:B------:R-:W-:Y:S01]  /*0660*/  LOP3.LUT R7, R7, 0x80000000, R0, 0xf8, !PT ;  /* 0x8000000007077812 */ /* 0x000fe200078ef800 */
[----:B------:R-:W-:Y:S06]  /*0670*/  BRA `(.L_x_8) ;  /* 0x0000000000047947 */ /* 0x000fec0003800000 */
.L_x_9:
[----:B------:R0:W1:Y:S02]  /*0680*/  MUFU.RCP R7, R0 ;  /* 0x0000000000077308 */ /* 0x0000640000001000 */
.L_x_8:
[----:B------:R-:W-:Y:S05]  /*0690*/  BSYNC.RECONVERGENT B1 ;  /* 0x0000000000017941 */ /* 0x000fea0003800200 */
.L_x_6:
[----:B-1----:R-:W-:Y:S02]  /*06a0*/  IMAD.MOV.U32 R2, RZ, RZ, R7 ;  /* 0x000000ffff027224 */ /* 0x002fe400078e0007 */
[----:B------:R-:W-:-:S04]  /*06b0*/  HFMA2 R7, -RZ, RZ, 0, 0 ;  /* 0x00000000ff077431 */ /* 0x000fc800000001ff */
[----:B0-----:R-:W-:Y:S05]  /*06c0*/  RET.REL.NODEC R6 `(_Z19spec_advance_kernelP10t_part_gpuiff) ;  /* 0xfffffff8064c7950 */ /* 0x001fea0003c3ffff */
        .weak           $__internal_1_$__cuda_sm20_sqrt_rn_f32_slowpath
        .type           $__internal_1_$__cuda_sm20_sqrt_rn_f32_slowpath,@function
        .size           $__internal_1_$__cuda_sm20_sqrt_rn_f32_slowpath,(.L_x_13 - $__internal_1_$__cuda_sm20_sqrt_rn_f32_slowpath)
$__internal_1_$__cuda_sm20_sqrt_rn_f32_slowpath:
[----:B------:R-:W-:-:S13]  /*06d0*/  LOP3.LUT P0, RZ, R0, 0x7fffffff, RZ, 0xc0, !PT ;  /* 0x7fffffff00ff7812 */ /* 0x000fda000780c0ff */
[----:B------:R-:W-:Y:S01]  /*06e0*/  @!P0 IMAD.MOV.U32 R2, RZ, RZ, R0 ;  /* 0x000000ffff028224 */ /* 0x000fe200078e0000 */
[----:B------:R-:W-:Y:S06]  /*06f0*/  @!P0 BRA `(.L_x_10) ;  /* 0x0000000000408947 */ /* 0x000fec0003800000 */
[----:B------:R-:W-:-:S13]  /*0700*/  FSETP.GEU.FTZ.AND P0, PT, R0, RZ, PT ;  /* 0x000000ff0000720b */ /* 0x000fda0003f1e000 */
[----:B------:R-:W-:Y:S01]  /*0710*/  @!P0 MOV R2, 0x7fffffff ;  /* 0x7fffffff00028802 */ /* 0x000fe20000000f00 */
[----:B------:R-:W-:Y:S06]  /*0720*/  @!P0 BRA `(.L_x_10) ;  /* 0x0000000000348947 */ /* 0x000fec0003800000 */
[----:B------:R-:W-:-:S13]  /*0730*/  FSETP.GTU.FTZ.AND P0, PT, |R0|, +INF , PT ;  /* 0x7f8000000000780b */ /* 0x000fda0003f1c200 */
[----:B------:R-:W-:Y:S01]  /*0740*/  @P0 FADD.FTZ R2, R0, 1 ;  /* 0x3f80000000020421 */ /* 0x000fe20000010000 */
[----:B------:R-:W-:Y:S06]  /*0750*/  @P0 BRA `(.L_x_10) ;  /* 0x0000000000280947 */ /* 0x000fec0003800000 */
[----:B------:R-:W-:-:S13]  /*0760*/  FSETP.NEU.FTZ.AND P0, PT, |R0|, +INF , PT ;  /* 0x7f8000000000780b */ /* 0x000fda0003f1d200 */
[----:B------:R-:W-:-:S04]  /*0770*/  @P0 FFMA R6, R0, 1.84467440737095516160e+19, RZ ;  /* 0x5f80000000060823 */ /* 0x000fc800000000ff */
[----:B------:R-:W0:Y:S02]  /*0780*/  @P0 MUFU.RSQ R7, R6 ;  /* 0x0000000600070308 */ /* 0x000e240000001400 */
[----:B0-----:R-:W-:Y:S01]  /*0790*/  @P0 FMUL.FTZ R9, R6, R7 ;  /* 0x0000000706090220 */ /* 0x001fe20000410000 */
[----:B------:R-:W-:-:S03]  /*07a0*/  @P0 FMUL.FTZ R7, R7, 0.5 ;  /* 0x3f00000007070820 */ /* 0x000fc60000410000 */
[----:B------:R-:W-:-:S04]  /*07b0*/  @P0 FADD.FTZ R2, -R9, -RZ ;  /* 0x800000ff09020221 */ /* 0x000fc80000010100 */
[----:B------:R-:W-:Y:S01]  /*07c0*/  @P0 FFMA R8, R9, R2, R6 ;  /* 0x0000000209080223 */ /* 0x000fe20000000006 */
[----:B------:R-:W-:-:S03]  /*07d0*/  @!P0 IMAD.MOV.U32 R2, RZ, RZ, R0 ;  /* 0x000000ffff028224 */ /* 0x000fc600078e0000 */
[----:B------:R-:W-:-:S04]  /*07e0*/  @P0 FFMA R7, R8, R7, R9 ;  /* 0x0000000708070223 */ /* 0x000fc80000000009 */
[----:B------:R-:W-:-:S07]  /*07f0*/  @P0 FMUL.FTZ R2, R7, 2.3283064365386962891e-10 ;  /* 0x2f80000007020820 */ /* 0x000fce0000410000 */
.L_x_10:
[----:B------:R-:W-:Y:S01]  /*0800*/  HFMA2 R7, -RZ, RZ, 0, 0 ;  /* 0x00000000ff077431 */ /* 0x000fe200000001ff */
[----:B------:R-:W-:-:S04]  /*0810*/  MOV R6, R10 ;  /* 0x0000000a00067202 */ /* 0x000fc80000000f00 */
[----:B------:R-:W-:Y:S05]  /*0820*/  RET.REL.NODEC R6 `(_Z19spec_advance_kernelP10t_part_gpuiff) ;  /* 0xfffffff406f47950 */ /* 0x000fea0003c3ffff */
.L_x_11:
[----:B------:R-:W-:-:S00]  /*0830*/  BRA `(.L_x_11) ;  /* 0xfffffffc00fc7947 */ /* 0x000fc0000383ffff */
[----:B------:R-:W-:-:S00]  /*0840*/  NOP ;  /* 0x0000000000007918 */ /* 0x000fc00000000000 */
        /* <DEDUP_REMOVED lines=11> */
.L_x_13:


//--------------------- .nv.shared.reserved.0     --------------------------
	.section	.nv.shared.reserved.0,"aw",@nobits
	.weak		__nv_reservedSMEM_offset_0_alias
	.size		__nv_reservedSMEM_offset_0_alias, 0, 64
	.other		__nv_reservedSMEM_offset_0_alias,@"STO_CUDA_RESERVED_SHARED STV_DEFAULT"
__nv_reservedSMEM_offset_0_alias:
	.zero		0
	.zero		64


//--------------------- .nv.constant0._Z19spec_advance_kernelP10t_part_gpuiff --------------------------
	.section	.nv.constant0._Z19spec_advance_kernelP10t_part_gpuiff,"a",@progbits
	.sectionflags	@""
	.align	4
.nv.constant0._Z19spec_advance_kernelP10t_part_gpuiff:
	.zero		916


//--------------------- SYMBOLS --------------------------

	.type		.nv.reservedSmem.offset0,@object
	.size		.nv.reservedSmem.offset0,0x4
